//
// Generated by NVIDIA NVVM Compiler
//
// Compiler Build ID: CL-36424714
// Cuda compilation tools, release 13.0, V13.0.88
// Based on NVVM 20.0.0
//

.version 9.0
.target sm_100
.address_size 64

	// .globl	_Z6prodRSPcS_Pii

.visible .entry _Z6prodRSPcS_Pii(
	.param .u64 .ptr .align 1 _Z6prodRSPcS_Pii_param_0,
	.param .u64 .ptr .align 1 _Z6prodRSPcS_Pii_param_1,
	.param .u64 .ptr .align 1 _Z6prodRSPcS_Pii_param_2,
	.param .u32 _Z6prodRSPcS_Pii_param_3
)
{
	.reg .pred 	%p<6>;
	.reg .b16 	%rs<6>;
	.reg .b32 	%r<29>;
	.reg .b64 	%rd<33>;

	ld.param.u64 	%rd11, [_Z6prodRSPcS_Pii_param_0];
	ld.param.u64 	%rd12, [_Z6prodRSPcS_Pii_param_1];
	ld.param.u64 	%rd10, [_Z6prodRSPcS_Pii_param_2];
	ld.param.u32 	%r14, [_Z6prodRSPcS_Pii_param_3];
	cvta.to.global.u64 	%rd1, %rd12;
	cvta.to.global.u64 	%rd2, %rd11;
	mov.u32 	%r15, %tid.x;
	mov.u32 	%r16, %ntid.x;
	mov.u32 	%r17, %ctaid.x;
	mad.lo.s32 	%r1, %r16, %r17, %r15;
	sub.s32 	%r2, %r14, %r1;
	setp.lt.s32 	%p1, %r2, 1;
	@%p1 bra 	$L__BB0_7;
	cvta.to.global.u64 	%rd13, %rd10;
	mul.wide.s32 	%rd14, %r1, 4;
	add.s64 	%rd3, %rd13, %rd14;
	and.b32  	%r3, %r2, 3;
	sub.s32 	%r19, %r1, %r14;
	setp.gt.u32 	%p2, %r19, -4;
	mov.b32 	%r28, 0;
	@%p2 bra 	$L__BB0_4;
	and.b32  	%r28, %r2, 2147483644;
	neg.s32 	%r25, %r28;
	add.s64 	%rd4, %rd2, 3;
	mov.b64 	%rd31, 0;
$L__BB0_3:
	cvt.u32.u64 	%r20, %rd31;
	add.s64 	%rd16, %rd4, %rd31;
	ld.global.u8 	%rs1, [%rd16+-3];
	ld.global.u32 	%r21, [%rd3];
	add.s32 	%r22, %r21, %r20;
	cvt.s64.s32 	%rd17, %r22;
	add.s64 	%rd18, %rd1, %rd17;
	st.global.u8 	[%rd18], %rs1;
	ld.global.u8 	%rs2, [%rd16+-2];
	ld.global.s32 	%rd19, [%rd3];
	add.s64 	%rd20, %rd31, %rd19;
	add.s64 	%rd21, %rd1, %rd20;
	st.global.u8 	[%rd21+1], %rs2;
	ld.global.u8 	%rs3, [%rd16+-1];
	ld.global.s32 	%rd22, [%rd3];
	add.s64 	%rd23, %rd31, %rd22;
	add.s64 	%rd24, %rd1, %rd23;
	st.global.u8 	[%rd24+2], %rs3;
	ld.global.u8 	%rs4, [%rd16];
	ld.global.s32 	%rd25, [%rd3];
	add.s64 	%rd26, %rd31, %rd25;
	add.s64 	%rd27, %rd1, %rd26;
	st.global.u8 	[%rd27+3], %rs4;
	add.s64 	%rd31, %rd31, 4;
	add.s32 	%r25, %r25, 4;
	setp.ne.s32 	%p3, %r25, 0;
	@%p3 bra 	$L__BB0_3;
$L__BB0_4:
	setp.eq.s32 	%p4, %r3, 0;
	@%p4 bra 	$L__BB0_7;
	cvt.u64.u32 	%rd28, %r28;
	add.s64 	%rd32, %rd2, %rd28;
	neg.s32 	%r27, %r3;
$L__BB0_6:
	.pragma "nounroll";
	ld.global.u8 	%rs5, [%rd32];
	ld.global.u32 	%r23, [%rd3];
	add.s32 	%r24, %r23, %r28;
	cvt.s64.s32 	%rd29, %r24;
	add.s64 	%rd30, %rd1, %rd29;
	st.global.u8 	[%rd30], %rs5;
	add.s32 	%r28, %r28, 1;
	add.s64 	%rd32, %rd32, 1;
	add.s32 	%r27, %r27, 1;
	setp.ne.s32 	%p5, %r27, 0;
	@%p5 bra 	$L__BB0_6;
$L__BB0_7:
	ret;

}


// ===== COMPILED SASS (sm_100) =====

	.target	sm_100

	.elftype	@"ET_EXEC"


//--------------------- .note.nv.tkinfo           --------------------------
	.section	.note.nv.tkinfo,"",@"SHT_NOTE"
	.sectionflags	@"SHF_NOTE_NV_TKINFO"
	.tkinfo
        /*0018*/ 	.word	0x00000002
        /*0030*/ 	.string	""
        /*0030*/ 	.string	"ptxas"
        /*0030*/ 	.string	"Cuda compilation tools, release 13.0, V13.0.88"
        /*0030*/ 	.string	"Build cuda_13.0.r13.0/compiler.36424714_0"
        /*0030*/ 	.string	"-arch sm_100 -m 64 "



//--------------------- .note.nv.cuinfo           --------------------------
	.section	.note.nv.cuinfo,"",@"SHT_NOTE"
	.sectionflags	@"SHF_NOTE_NV_CUINFO"
        /*0018*/ 	.short	0x0002
        /*001a*/ 	.short	0x0064
        /*001c*/ 	.short	0x0082
	.zero		2


//--------------------- .nv.info                  --------------------------
	.section	.nv.info,"",@"SHT_CUDA_INFO"
	.align	4


	//----- nvinfo : EIATTR_REGCOUNT
	.align		4
        /*0000*/ 	.byte	0x04, 0x2f
        /*0002*/ 	.short	(.L_1 - .L_0)
	.align		4
.L_0:
        /*0004*/ 	.word	index@(_Z6prodRSPcS_Pii)
        /*0008*/ 	.word	0x0000001c


	//----- nvinfo : EIATTR_FRAME_SIZE
	.align		4
.L_1:
        /*000c*/ 	.byte	0x04, 0x11
        /*000e*/ 	.short	(.L_3 - .L_2)
	.align		4
.L_2:
        /*0010*/ 	.word	index@(_Z6prodRSPcS_Pii)
        /*0014*/ 	.word	0x00000000


	//----- nvinfo : EIATTR_MIN_STACK_SIZE
	.align		4
.L_3:
        /*0018*/ 	.byte	0x04, 0x12
        /*001a*/ 	.short	(.L_5 - .L_4)
	.align		4
.L_4:
        /*001c*/ 	.word	index@(_Z6prodRSPcS_Pii)
        /*0020*/ 	.word	0x00000000
.L_5:


//--------------------- .nv.compat                --------------------------
	.section	.nv.compat,"",@"SHT_CUDA_COMPAT_INFO"
	.align	4
        /*0000*/ 	.byte	0x02, 0x09, 0x00, 0x00, 0x02, 0x02, 0x01, 0x00, 0x02, 0x05, 0x05, 0x00, 0x03, 0x07, 0x01, 0x01
        /*0010*/ 	.byte	0x02, 0x03, 0x00, 0x00, 0x02, 0x06, 0x01, 0x00, 0x04, 0x0b, 0x08, 0x00, 0x09, 0x00, 0x00, 0x00
        /*0020*/ 	.byte	0x00, 0x00, 0x00, 0x00


//--------------------- .nv.info._Z6prodRSPcS_Pii --------------------------
	.section	.nv.info._Z6prodRSPcS_Pii,"",@"SHT_CUDA_INFO"
	.sectionflags	@""
	.align	4


	//----- nvinfo : EIATTR_CUDA_API_VERSION
	.align		4
        /*0000*/ 	.byte	0x04, 0x37
        /*0002*/ 	.short	(.L_7 - .L_6)
.L_6:
        /*0004*/ 	.word	0x00000082


	//----- nvinfo : EIATTR_KPARAM_INFO
	.align		4
.L_7:
        /*0008*/ 	.byte	0x04, 0x17
        /*000a*/ 	.short	(.L_9 - .L_8)
.L_8:
        /*000c*/ 	.word	0x00000000
        /*0010*/ 	.short	0x0003
        /*0012*/ 	.short	0x0018
        /*0014*/ 	.byte	0x00, 0xf0, 0x11, 0x00


	//----- nvinfo : EIATTR_KPARAM_INFO
	.align		4
.L_9:
        /*0018*/ 	.byte	0x04, 0x17
        /*001a*/ 	.short	(.L_11 - .L_10)
.L_10:
        /*001c*/ 	.word	0x00000000
        /*0020*/ 	.short	0x0002
        /*0022*/ 	.short	0x0010
        /*0024*/ 	.byte	0x00, 0xf5, 0x21, 0x00


	//----- nvinfo : EIATTR_KPARAM_INFO
	.align		4
.L_11:
        /*0028*/ 	.byte	0x04, 0x17
        /*002a*/ 	.short	(.L_13 - .L_12)
.L_12:
        /*002c*/ 	.word	0x00000000
        /*0030*/ 	.short	0x0001
        /*0032*/ 	.short	0x0008
        /*0034*/ 	.byte	0x00, 0xf5, 0x21, 0x00


	//----- nvinfo : EIATTR_KPARAM_INFO
	.align		4
.L_13:
        /*0038*/ 	.byte	0x04, 0x17
        /*003a*/ 	.short	(.L_15 - .L_14)
.L_14:
        /*003c*/ 	.word	0x00000000
        /*0040*/ 	.short	0x0000
        /*0042*/ 	.short	0x0000
        /*0044*/ 	.byte	0x00, 0xf5, 0x21, 0x00


	//----- nvinfo : EIATTR_SPARSE_MMA_MASK
	.align		4
.L_15:
        /*0048*/ 	.byte	0x03, 0x50
        /*004a*/ 	.short	0x0000


	//----- nvinfo : EIATTR_MAXREG_COUNT
	.align		4
        /*004c*/ 	.byte	0x03, 0x1b
        /*004e*/ 	.short	0x00ff


	//----- nvinfo : EIATTR_MERCURY_ISA_VERSION
	.align		4
        /*0050*/ 	.byte	0x03, 0x5f
        /*0052*/ 	.short	0x0101


	//----- nvinfo : EIATTR_VRC_CTA_INIT_COUNT
	.align		4
        /*0054*/ 	.byte	0x02, 0x4a
	.zero		1
	.zero		1


	//----- nvinfo : EIATTR_EXIT_INSTR_OFFSETS
	.align		4
        /*0058*/ 	.byte	0x04, 0x1c
        /*005a*/ 	.short	(.L_17 - .L_16)


	//   ....[0]....
.L_16:
        /*005c*/ 	.word	0x00000080


	//   ....[1]....
        /*0060*/ 	.word	0x00000390


	//   ....[2]....
        /*0064*/ 	.word	0x000004c0


	//----- nvinfo : EIATTR_CRS_STACK_SIZE
	.align		4
.L_17:
        /*0068*/ 	.byte	0x04, 0x1e
        /*006a*/ 	.short	(.L_19 - .L_18)
.L_18:
        /*006c*/ 	.word	0x00000000


	//----- nvinfo : EIATTR_CBANK_PARAM_SIZE
	.align		4
.L_19:
        /*0070*/ 	.byte	0x03, 0x19
        /*0072*/ 	.short	0x001c


	//----- nvinfo : EIATTR_PARAM_CBANK
	.align		4
        /*0074*/ 	.byte	0x04, 0x0a
        /*0076*/ 	.short	(.L_21 - .L_20)
	.align		4
.L_20:
        /*0078*/ 	.word	index@(.nv.constant0._Z6prodRSPcS_Pii)
        /*007c*/ 	.short	0x0380
        /*007e*/ 	.short	0x001c


	//----- nvinfo : EIATTR_SW_WAR
	.align		4
.L_21:
        /*0080*/ 	.byte	0x04, 0x36
        /*0082*/ 	.short	(.L_23 - .L_22)
.L_22:
        /*0084*/ 	.word	0x00000008
.L_23:


//--------------------- .nv.callgraph             --------------------------
	.section	.nv.callgraph,"",@"SHT_CUDA_CALLGRAPH"
	.align	4
	.sectionentsize	8
	.align		4
        /*0000*/ 	.word	0x00000000
	.align		4
        /*0004*/ 	.word	0xffffffff
	.align		4
        /*0008*/ 	.word	0x00000000
	.align		4
        /*000c*/ 	.word	0xfffffffe
	.align		4
        /*0010*/ 	.word	0x00000000
	.align		4
        /*0014*/ 	.word	0xfffffffd
	.align		4
        /*0018*/ 	.word	0x00000000
	.align		4
        /*001c*/ 	.word	0xfffffffc


//--------------------- .text._Z6prodRSPcS_Pii    --------------------------
	.section	.text._Z6prodRSPcS_Pii,"ax",@progbits
	.align	128
        .global         _Z6prodRSPcS_Pii
        .type           _Z6prodRSPcS_Pii,@function
        .size           _Z6prodRSPcS_Pii,(.L_x_5 - _Z6prodRSPcS_Pii)
        .other          _Z6prodRSPcS_Pii,@"STO_CUDA_ENTRY STV_DEFAULT"
_Z6prodRSPcS_Pii:
.text._Z6prodRSPcS_Pii:
[----:B------:R-:W-:Y:S01]  /*0000*/  LDC R1, c[0x0][0x37c] ;  /* 0x0000df00ff017b82 */ /* 0x000fe20000000800 */
[----:B------:R-:W0:Y:S01]  /*0010*/  S2R R5, SR_TID.X ;  /* 0x0000000000057919 */ /* 0x000e220000002100 */
[----:B------:R-:W0:Y:S01]  /*0020*/  LDCU UR4, c[0x0][0x360] ;  /* 0x00006c00ff0477ac */ /* 0x000e220008000800 */
[----:B------:R-:W0:Y:S01]  /*0030*/  S2R R0, SR_CTAID.X ;  /* 0x0000000000007919 */ /* 0x000e220000002500 */
[----:B------:R-:W1:Y:S01]  /*0040*/  LDCU UR5, c[0x0][0x398] ;  /* 0x00007300ff0577ac */ /* 0x000e620008000800 */
[----:B0-----:R-:W-:-:S05]  /*0050*/  IMAD R5, R0, UR4, R5 ;  /* 0x0000000400057c24 */ /* 0x001fca000f8e0205 */
[----:B-1----:R-:W-:-:S04]  /*0060*/  IADD3 R8, PT, PT, -R5, UR5, RZ ;  /* 0x0000000505087c10 */ /* 0x002fc8000fffe1ff */
[----:B------:R-:W-:-:S13]  /*0070*/  ISETP.GE.AND P0, PT, R8, 0x1, PT ;  /* 0x000000010800780c */ /* 0x000fda0003f06270 */
[----:B------:R-:W-:Y:S05]  /*0080*/  @!P0 EXIT ;  /* 0x000000000000894d */ /* 0x000fea0003800000 */
[----:B------:R-:W0:Y:S01]  /*0090*/  LDC.64 R2, c[0x0][0x390] ;  /* 0x0000e400ff027b82 */ /* 0x000e220000000a00 */
[C---:B------:R-:W-:Y:S01]  /*00a0*/  VIADD R0, R5.reuse, -UR5 ;  /* 0x8000000505007c36 */ /* 0x040fe20008000000 */
[----:B------:R-:W-:Y:S01]  /*00b0*/  LOP3.LUT R10, R8, 0x3, RZ, 0xc0, !PT ;  /* 0x00000003080a7812 */ /* 0x000fe200078ec0ff */
[----:B------:R-:W1:Y:S01]  /*00c0*/  LDCU.64 UR4, c[0x0][0x358] ;  /* 0x00006b00ff0477ac */ /* 0x000e620008000a00 */
[----:B------:R-:W-:Y:S02]  /*00d0*/  BSSY.RECONVERGENT B0, `(.L_x_0) ;  /* 0x000002b000007945 */ /* 0x000fe40003800200 */
[----:B------:R-:W-:Y:S01]  /*00e0*/  ISETP.GT.U32.AND P1, PT, R0, -0x4, PT ;  /* 0xfffffffc0000780c */ /* 0x000fe20003f24070 */
[----:B------:R-:W-:Y:S01]  /*00f0*/  IMAD.MOV.U32 R0, RZ, RZ, RZ ;  /* 0x000000ffff007224 */ /* 0x000fe200078e00ff */
[----:B------:R-:W-:Y:S01]  /*0100*/  ISETP.NE.AND P0, PT, R10, RZ, PT ;  /* 0x000000ff0a00720c */ /* 0x000fe20003f05270 */
[----:B0-----:R-:W-:-:S10]  /*0110*/  IMAD.WIDE R2, R5, 0x4, R2 ;  /* 0x0000000405027825 */ /* 0x001fd400078e0202 */
[----:B-1----:R-:W-:Y:S05]  /*0120*/  @P1 BRA `(.L_x_1) ;  /* 0x0000000000941947 */ /* 0x002fea0003800000 */
[----:B------:R-:W0:Y:S01]  /*0130*/  LDC.64 R4, c[0x0][0x380] ;  /* 0x0000e000ff047b82 */ /* 0x000e220000000a00 */
[----:B------:R-:W-:Y:S01]  /*0140*/  LOP3.LUT R0, R8, 0x7ffffffc, RZ, 0xc0, !PT ;  /* 0x7ffffffc08007812 */ /* 0x000fe200078ec0ff */
[----:B------:R-:W-:Y:S02]  /*0150*/  IMAD.MOV.U32 R11, RZ, RZ, RZ ;  /* 0x000000ffff0b7224 */ /* 0x000fe400078e00ff */
[----:B------:R-:W-:Y:S02]  /*0160*/  IMAD.MOV.U32 R12, RZ, RZ, RZ ;  /* 0x000000ffff0c7224 */ /* 0x000fe400078e00ff */
[----:B------:R-:W-:Y:S02]  /*0170*/  IMAD.MOV R13, RZ, RZ, -R0 ;  /* 0x000000ffff0d7224 */ /* 0x000fe400078e0a00 */
[----:B------:R-:W1:Y:S05]  /*0180*/  LDC.64 R6, c[0x0][0x388] ;  /* 0x0000e200ff067b82 */ /* 0x000e6a0000000a00 */
.L_x_2:
[----:B--2---:R-:W2:Y:S01]  /*0190*/  LDG.E R14, desc[UR4][R2.64] ;  /* 0x00000004020e7981 */ /* 0x004ea2000c1e1900 */
[----:B0-----:R-:W-:-:S04]  /*01a0*/  IADD3 R8, P1, P2, R11, 0x3, R4 ;  /* 0x000000030b087810 */ /* 0x001fc80007a3e004 */
[----:B------:R-:W-:-:S05]  /*01b0*/  IADD3.X R9, PT, PT, R12, R5, RZ, P1, P2 ;  /* 0x000000050c097210 */ /* 0x000fca0000fe44ff */
[----:B------:R-:W3:Y:S01]  /*01c0*/  LDG.E.U8 R21, desc[UR4][R8.64+-0x3] ;  /* 0xfffffd0408157981 */ /* 0x000ee2000c1e1100 */
[----:B--2---:R-:W-:-:S05]  /*01d0*/  IMAD.IADD R15, R14, 0x1, R11 ;  /* 0x000000010e0f7824 */ /* 0x004fca00078e020b */
[----:B-1----:R-:W-:-:S04]  /*01e0*/  IADD3 R14, P1, PT, R15, R6, RZ ;  /* 0x000000060f0e7210 */ /* 0x002fc80007f3e0ff */
[----:B------:R-:W-:-:S05]  /*01f0*/  LEA.HI.X.SX32 R15, R15, R7, 0x1, P1 ;  /* 0x000000070f0f7211 */ /* 0x000fca00008f0eff */
[----:B---3--:R0:W-:Y:S04]  /*0200*/  STG.E.U8 desc[UR4][R14.64], R21 ;  /* 0x000000150e007986 */ /* 0x0081e8000c101104 */
[----:B------:R-:W2:Y:S04]  /*0210*/  LDG.E R16, desc[UR4][R2.64] ;  /* 0x0000000402107981 */ /* 0x000ea8000c1e1900 */
[----:B------:R-:W3:Y:S01]  /*0220*/  LDG.E.U8 R23, desc[UR4][R8.64+-0x2] ;  /* 0xfffffe0408177981 */ /* 0x000ee2000c1e1100 */
[--C-:B--2---:R-:W-:Y:S02]  /*0230*/  SHF.R.S32.HI R17, RZ, 0x1f, R16.reuse ;  /* 0x0000001fff117819 */ /* 0x104fe40000011410 */
[----:B------:R-:W-:-:S04]  /*0240*/  IADD3 R16, P1, P2, R11, R6, R16 ;  /* 0x000000060b107210 */ /* 0x000fc80007a3e010 */
[----:B------:R-:W-:-:S05]  /*0250*/  IADD3.X R17, PT, PT, R12, R7, R17, P1, P2 ;  /* 0x000000070c117210 */ /* 0x000fca0000fe4411 */
[----:B---3--:R2:W-:Y:S04]  /*0260*/  STG.E.U8 desc[UR4][R16.64+0x1], R23 ;  /* 0x0000011710007986 */ /* 0x0085e8000c101104 */
[----:B------:R-:W3:Y:S04]  /*0270*/  LDG.E R18, desc[UR4][R2.64] ;  /* 0x0000000402127981 */ /* 0x000ee8000c1e1900 */
[----:B------:R-:W4:Y:S01]  /*0280*/  LDG.E.U8 R25, desc[UR4][R8.64+-0x1] ;  /* 0xffffff0408197981 */ /* 0x000f22000c1e1100 */
[--C-:B---3--:R-:W-:Y:S02]  /*0290*/  SHF.R.S32.HI R19, RZ, 0x1f, R18.reuse ;  /* 0x0000001fff137819 */ /* 0x108fe40000011412 */
[----:B------:R-:W-:-:S04]  /*02a0*/  IADD3 R18, P1, P2, R11, R6, R18 ;  /* 0x000000060b127210 */ /* 0x000fc80007a3e012 */
[----:B------:R-:W-:-:S05]  /*02b0*/  IADD3.X R19, PT, PT, R12, R7, R19, P1, P2 ;  /* 0x000000070c137210 */ /* 0x000fca0000fe4413 */
[----:B----4-:R2:W-:Y:S04]  /*02c0*/  STG.E.U8 desc[UR4][R18.64+0x2], R25 ;  /* 0x0000021912007986 */ /* 0x0105e8000c101104 */
[----:B0-----:R-:W3:Y:S04]  /*02d0*/  LDG.E R14, desc[UR4][R2.64] ;  /* 0x00000004020e7981 */ /* 0x001ee8000c1e1900 */
[----:B------:R-:W4:Y:S01]  /*02e0*/  LDG.E.U8 R21, desc[UR4][R8.64] ;  /* 0x0000000408157981 */ /* 0x000f22000c1e1100 */
[----:B------:R-:W-:Y:S01]  /*02f0*/  VIADD R13, R13, 0x4 ;  /* 0x000000040d0d7836 */ /* 0x000fe20000000000 */
[----:B---3--:R-:W-:-:S02]  /*0300*/  SHF.R.S32.HI R15, RZ, 0x1f, R14 ;  /* 0x0000001fff0f7819 */ /* 0x008fc4000001140e */
[----:B------:R-:W-:-:S04]  /*0310*/  IADD3 R14, P1, P2, R11, R6, R14 ;  /* 0x000000060b0e7210 */ /* 0x000fc80007a3e00e */
[----:B------:R-:W-:Y:S02]  /*0320*/  IADD3.X R15, PT, PT, R12, R7, R15, P1, P2 ;  /* 0x000000070c0f7210 */ /* 0x000fe40000fe440f */
[----:B------:R-:W-:Y:S02]  /*0330*/  ISETP.NE.AND P1, PT, R13, RZ, PT ;  /* 0x000000ff0d00720c */ /* 0x000fe40003f25270 */
[----:B------:R-:W-:Y:S01]  /*0340*/  IADD3 R11, P2, PT, R11, 0x4, RZ ;  /* 0x000000040b0b7810 */ /* 0x000fe20007f5e0ff */
[----:B----4-:R2:W-:Y:S04]  /*0350*/  STG.E.U8 desc[UR4][R14.64+0x3], R21 ;  /* 0x000003150e007986 */ /* 0x0105e8000c101104 */
[----:B------:R-:W-:-:S06]  /*0360*/  IMAD.X R12, RZ, RZ, R12, P2 ;  /* 0x000000ffff0c7224 */ /* 0x000fcc00010e060c */
[----:B------:R-:W-:Y:S05]  /*0370*/  @P1 BRA `(.L_x_2) ;  /* 0xfffffffc00841947 */ /* 0x000fea000383ffff */
.L_x_1:
[----:B------:R-:W-:Y:S05]  /*0380*/  BSYNC.RECONVERGENT B0 ;  /* 0x0000000000007941 */ /* 0x000fea0003800200 */
.L_x_0:
[----:B------:R-:W-:Y:S05]  /*0390*/  @!P0 EXIT ;  /* 0x000000000000894d */ /* 0x000fea0003800000 */
[----:B------:R-:W0:Y:S01]  /*03a0*/  LDCU.64 UR6, c[0x0][0x380] ;  /* 0x00007000ff0677ac */ /* 0x000e220008000a00 */
[----:B------:R-:W-:Y:S01]  /*03b0*/  IMAD.MOV R10, RZ, RZ, -R10 ;  /* 0x000000ffff0a7224 */ /* 0x000fe200078e0a0a */
[----:B------:R-:W1:Y:S01]  /*03c0*/  LDCU.64 UR8, c[0x0][0x388] ;  /* 0x00007100ff0877ac */ /* 0x000e620008000a00 */
[----:B0-----:R-:W-:-:S05]  /*03d0*/  IADD3 R4, P0, PT, R0, UR6, RZ ;  /* 0x0000000600047c10 */ /* 0x001fca000ff1e0ff */
[----:B-1----:R-:W-:-:S08]  /*03e0*/  IMAD.X R9, RZ, RZ, UR7, P0 ;  /* 0x00000007ff097e24 */ /* 0x002fd000080e06ff */
.L_x_3:
[----:B0-----:R-:W3:Y:S01]  /*03f0*/  LDG.E R7, desc[UR4][R2.64] ;  /* 0x0000000402077981 */ /* 0x001ee2000c1e1900 */
[----:B------:R-:W-:-:S06]  /*0400*/  IMAD.MOV.U32 R5, RZ, RZ, R9 ;  /* 0x000000ffff057224 */ /* 0x000fcc00078e0009 */
[----:B------:R0:W4:Y:S01]  /*0410*/  LDG.E.U8 R5, desc[UR4][R4.64] ;  /* 0x0000000404057981 */ /* 0x000122000c1e1100 */
[----:B------:R-:W-:Y:S01]  /*0420*/  VIADD R10, R10, 0x1 ;  /* 0x000000010a0a7836 */ /* 0x000fe20000000000 */
[----:B0-----:R-:W-:-:S05]  /*0430*/  IADD3 R4, P1, PT, R4, 0x1, RZ ;  /* 0x0000000104047810 */ /* 0x001fca0007f3e0ff */
[----:B------:R-:W-:Y:S02]  /*0440*/  IMAD.X R9, RZ, RZ, R9, P1 ;  /* 0x000000ffff097224 */ /* 0x000fe400008e0609 */
[----:B---3--:R-:W-:Y:S02]  /*0450*/  IMAD.IADD R7, R7, 0x1, R0 ;  /* 0x0000000107077824 */ /* 0x008fe400078e0200 */
[----:B------:R-:W-:-:S03]  /*0460*/  VIADD R0, R0, 0x1 ;  /* 0x0000000100007836 */ /* 0x000fc60000000000 */
[----:B------:R-:W-:-:S04]  /*0470*/  IADD3 R6, P0, PT, R7, UR8, RZ ;  /* 0x0000000807067c10 */ /* 0x000fc8000ff1e0ff */
[----:B------:R-:W-:Y:S02]  /*0480*/  LEA.HI.X.SX32 R7, R7, UR9, 0x1, P0 ;  /* 0x0000000907077c11 */ /* 0x000fe400080f0eff */
[----:B------:R-:W-:-:S03]  /*0490*/  ISETP.NE.AND P0, PT, R10, RZ, PT ;  /* 0x000000ff0a00720c */ /* 0x000fc60003f05270 */
[----:B----4-:R0:W-:Y:S10]  /*04a0*/  STG.E.U8 desc[UR4][R6.64], R5 ;  /* 0x0000000506007986 */ /* 0x0101f4000c101104 */
[----:B------:R-:W-:Y:S05]  /*04b0*/  @P0 BRA `(.L_x_3) ;  /* 0xfffffffc00cc0947 */ /* 0x000fea000383ffff */
[----:B------:R-:W-:Y:S05]  /*04c0*/  EXIT ;  /* 0x000000000000794d */ /* 0x000fea0003800000 */
.L_x_4:
[----:B------:R-:W-:-:S00]  /*04d0*/  BRA `(.L_x_4) ;  /* 0xfffffffc00fc7947 */ /* 0x000fc0000383ffff */
[----:B------:R-:W-:-:S00]  /*04e0*/  NOP ;  /* 0x0000000000007918 */ /* 0x000fc00000000000 */
        /* <DEDUP_REMOVED lines=9> */
.L_x_5:


//--------------------- .nv.shared.reserved.0     --------------------------
	.section	.nv.shared.reserved.0,"aw",@nobits
	.weak		__nv_reservedSMEM_offset_0_alias
	.size		__nv_reservedSMEM_offset_0_alias, 0, 64
	.other		__nv_reservedSMEM_offset_0_alias,@"STO_CUDA_RESERVED_SHARED STV_DEFAULT"
__nv_reservedSMEM_offset_0_alias:
	.zero		0
	.zero		64


//--------------------- .nv.constant0._Z6prodRSPcS_Pii --------------------------
	.section	.nv.constant0._Z6prodRSPcS_Pii,"a",@progbits
	.sectionflags	@""
	.align	4
.nv.constant0._Z6prodRSPcS_Pii:
	.zero		924


//--------------------- SYMBOLS --------------------------

	.type		.nv.reservedSmem.offset0,@object
	.size		.nv.reservedSmem.offset0,0x4
